	.headerflags	@"EF_CUDA_TEXMODE_UNIFIED EF_CUDA_64BIT_ADDRESS EF_CUDA_ACCELERATORS EF_CUDA_SM90 EF_CUDA_VIRTUAL_SM(EF_CUDA_SM90)"
	.elftype	@"ET_EXEC"


//--------------------- .nv.info                  --------------------------
	.section	.nv.info,"",@"SHT_CUDA_INFO"
	.align	4


	//----- nvinfo : EIATTR_REGCOUNT
	.align		4
        /*0000*/ 	.byte	0x04, 0x2f
        /*0002*/ 	.short	(.L_3 - .L_2)
	.align		4
.L_2:
        /*0004*/ 	.word	index@(triton_poi_fused__native_batch_norm_legit_no_training_add_convolution_relu_threshold_backward_1)
        /*0008*/ 	.word	0x0000001e


	//----- nvinfo : EIATTR_MIN_STACK_SIZE
	.align		4
.L_3:
        /*000c*/ 	.byte	0x04, 0x12
        /*000e*/ 	.short	(.L_5 - .L_4)
	.align		4
.L_4:
        /*0010*/ 	.word	index@(triton_poi_fused__native_batch_norm_legit_no_training_add_convolution_relu_threshold_backward_1)
        /*0014*/ 	.word	0x00000000


	//----- nvinfo : EIATTR_FRAME_SIZE
	.align		4
.L_5:
        /*0018*/ 	.byte	0x04, 0x11
        /*001a*/ 	.short	(.L_7 - .L_6)
	.align		4
.L_6:
        /*001c*/ 	.word	index@(triton_poi_fused__native_batch_norm_legit_no_training_add_convolution_relu_threshold_backward_1)
        /*0020*/ 	.word	0x00000000


	//----- nvinfo : EIATTR_MIN_STACK_SIZE
	.align		4
.L_7:
        /*0024*/ 	.byte	0x04, 0x12
        /*0026*/ 	.short	(.L_9 - .L_8)
	.align		4
.L_8:
        /*0028*/ 	.word	index@(triton_poi_fused__native_batch_norm_legit_no_training_add_convolution_relu_threshold_backward_1)
        /*002c*/ 	.word	0x00000000
.L_9:


//--------------------- .nv.info.triton_poi_fused__native_batch_norm_legit_no_training_add_convolution_relu_threshold_backward_1 --------------------------
	.section	.nv.info.triton_poi_fused__native_batch_norm_legit_no_training_add_convolution_relu_threshold_backward_1,"",@"SHT_CUDA_INFO"
	.sectionflags	@""
	.align	4


	//----- nvinfo : EIATTR_CUDA_API_VERSION
	.align		4
        /*0000*/ 	.byte	0x04, 0x37
        /*0002*/ 	.short	(.L_11 - .L_10)
.L_10:
        /*0004*/ 	.word	0x0000007c


	//----- nvinfo : EIATTR_KPARAM_INFO
	.align		4
.L_11:
        /*0008*/ 	.byte	0x04, 0x17
        /*000a*/ 	.short	(.L_13 - .L_12)
.L_12:
        /*000c*/ 	.word	0x00000000
        /*0010*/ 	.short	0x0009
        /*0012*/ 	.short	0x0048
        /*0014*/ 	.byte	0x00, 0xf0, 0x11, 0x00


	//----- nvinfo : EIATTR_KPARAM_INFO
	.align		4
.L_13:
        /*0018*/ 	.byte	0x04, 0x17
        /*001a*/ 	.short	(.L_15 - .L_14)
.L_14:
        /*001c*/ 	.word	0x00000000
        /*0020*/ 	.short	0x0008
        /*0022*/ 	.short	0x0040
        /*0024*/ 	.byte	0x00, 0xf4, 0x21, 0x00


	//----- nvinfo : EIATTR_KPARAM_INFO
	.align		4
.L_15:
        /*0028*/ 	.byte	0x04, 0x17
        /*002a*/ 	.short	(.L_17 - .L_16)
.L_16:
        /*002c*/ 	.word	0x00000000
        /*0030*/ 	.short	0x0007
        /*0032*/ 	.short	0x0038
        /*0034*/ 	.byte	0x00, 0xf4, 0x21, 0x00


	//----- nvinfo : EIATTR_KPARAM_INFO
	.align		4
.L_17:
        /*0038*/ 	.byte	0x04, 0x17
        /*003a*/ 	.short	(.L_19 - .L_18)
.L_18:
        /*003c*/ 	.word	0x00000000
        /*0040*/ 	.short	0x0006
        /*0042*/ 	.short	0x0030
        /*0044*/ 	.byte	0x00, 0xf4, 0x21, 0x00


	//----- nvinfo : EIATTR_KPARAM_INFO
	.align		4
.L_19:
        /*0048*/ 	.byte	0x04, 0x17
        /*004a*/ 	.short	(.L_21 - .L_20)
.L_20:
        /*004c*/ 	.word	0x00000000
        /*0050*/ 	.short	0x0005
        /*0052*/ 	.short	0x0028
        /*0054*/ 	.byte	0x00, 0xf4, 0x21, 0x00


	//----- nvinfo : EIATTR_KPARAM_INFO
	.align		4
.L_21:
        /*0058*/ 	.byte	0x04, 0x17
        /*005a*/ 	.short	(.L_23 - .L_22)
.L_22:
        /*005c*/ 	.word	0x00000000
        /*0060*/ 	.short	0x0004
        /*0062*/ 	.short	0x0020
        /*0064*/ 	.byte	0x00, 0xf4, 0x21, 0x00


	//----- nvinfo : EIATTR_KPARAM_INFO
	.align		4
.L_23:
        /*0068*/ 	.byte	0x04, 0x17
        /*006a*/ 	.short	(.L_25 - .L_24)
.L_24:
        /*006c*/ 	.word	0x00000000
        /*0070*/ 	.short	0x0003
        /*0072*/ 	.short	0x0018
        /*0074*/ 	.byte	0x00, 0xf4, 0x21, 0x00


	//----- nvinfo : EIATTR_KPARAM_INFO
	.align		4
.L_25:
        /*0078*/ 	.byte	0x04, 0x17
        /*007a*/ 	.short	(.L_27 - .L_26)
.L_26:
        /*007c*/ 	.word	0x00000000
        /*0080*/ 	.short	0x0002
        /*0082*/ 	.short	0x0010
        /*0084*/ 	.byte	0x00, 0xf4, 0x21, 0x00


	//----- nvinfo : EIATTR_KPARAM_INFO
	.align		4
.L_27:
        /*0088*/ 	.byte	0x04, 0x17
        /*008a*/ 	.short	(.L_29 - .L_28)
.L_28:
        /*008c*/ 	.word	0x00000000
        /*0090*/ 	.short	0x0001
        /*0092*/ 	.short	0x0008
        /*0094*/ 	.byte	0x00, 0xf4, 0x21, 0x00


	//----- nvinfo : EIATTR_KPARAM_INFO
	.align		4
.L_29:
        /*0098*/ 	.byte	0x04, 0x17
        /*009a*/ 	.short	(.L_31 - .L_30)
.L_30:
        /*009c*/ 	.word	0x00000000
        /*00a0*/ 	.short	0x0000
        /*00a2*/ 	.short	0x0000
        /*00a4*/ 	.byte	0x00, 0xf4, 0x21, 0x00


	//----- nvinfo : EIATTR_SPARSE_MMA_MASK
	.align		4
.L_31:
        /*00a8*/ 	.byte	0x03, 0x50
        /*00aa*/ 	.short	0x0000


	//----- nvinfo : EIATTR_MAXREG_COUNT
	.align		4
        /*00ac*/ 	.byte	0x03, 0x1b
        /*00ae*/ 	.short	0x00ff


	//----- nvinfo : EIATTR_EXIT_INSTR_OFFSETS
	.align		4
        /*00b0*/ 	.byte	0x04, 0x1c
        /*00b2*/ 	.short	(.L_33 - .L_32)


	//   ....[0]....
.L_32:
        /*00b4*/ 	.word	0x00000600


	//   ....[1]....
        /*00b8*/ 	.word	0x00000620


	//----- nvinfo : EIATTR_REQNTID
	.align		4
.L_33:
        /*00bc*/ 	.byte	0x04, 0x10
        /*00be*/ 	.short	(.L_35 - .L_34)
.L_34:
        /*00c0*/ 	.word	0x00000080
        /*00c4*/ 	.word	0x00000001
        /*00c8*/ 	.word	0x00000001


	//----- nvinfo : EIATTR_CBANK_PARAM_SIZE
	.align		4
.L_35:
        /*00cc*/ 	.byte	0x03, 0x19
        /*00ce*/ 	.short	0x004c


	//----- nvinfo : EIATTR_PARAM_CBANK
	.align		4
        /*00d0*/ 	.byte	0x04, 0x0a
        /*00d2*/ 	.short	(.L_37 - .L_36)
	.align		4
.L_36:
        /*00d4*/ 	.word	index@(.nv.constant0.triton_poi_fused__native_batch_norm_legit_no_training_add_convolution_relu_threshold_backward_1)
        /*00d8*/ 	.short	0x0210
        /*00da*/ 	.short	0x004c


	//----- nvinfo : EIATTR_SW_WAR
	.align		4
.L_37:
        /*00dc*/ 	.byte	0x04, 0x36
        /*00de*/ 	.short	(.L_39 - .L_38)
.L_38:
        /*00e0*/ 	.word	0x00000008
.L_39:


//--------------------- .nv.callgraph             --------------------------
	.section	.nv.callgraph,"",@"SHT_CUDA_CALLGRAPH"
	.align	4
	.sectionentsize	8
	.align		4
        /*0000*/ 	.word	0x00000000
	.align		4
        /*0004*/ 	.word	0xffffffff
	.align		4
        /*0008*/ 	.word	0x00000000
	.align		4
        /*000c*/ 	.word	0xfffffffe
	.align		4
        /*0010*/ 	.word	0x00000000
	.align		4
        /*0014*/ 	.word	0xfffffffd
	.align		4
        /*0018*/ 	.word	0x00000000
	.align		4
        /*001c*/ 	.word	0xfffffffc


//--------------------- .nv.constant4             --------------------------
	.section	.nv.constant4,"a",@progbits
	.align	8
	.align		8
.nv.constant4:
        /*0000*/ 	.dword	_$_str
	.align		8
        /*0008*/ 	.dword	_$_str_$_2


//--------------------- .text.triton_poi_fused__native_batch_norm_legit_no_training_add_convolution_relu_threshold_backward_1 --------------------------
	.section	.text.triton_poi_fused__native_batch_norm_legit_no_training_add_convolution_relu_threshold_backward_1,"ax",@progbits
	.align	128
        .global         triton_poi_fused__native_batch_norm_legit_no_training_add_convolution_relu_threshold_backward_1
        .type           triton_poi_fused__native_batch_norm_legit_no_training_add_convolution_relu_threshold_backward_1,@function
        .size           triton_poi_fused__native_batch_norm_legit_no_training_add_convolution_relu_threshold_backward_1,(.L_x_1 - triton_poi_fused__native_batch_norm_legit_no_training_add_convolution_relu_threshold_backward_1)
        .other          triton_poi_fused__native_batch_norm_legit_no_training_add_convolution_relu_threshold_backward_1,@"STO_CUDA_ENTRY STV_DEFAULT"
triton_poi_fused__native_batch_norm_legit_no_training_add_convolution_relu_threshold_backward_1:
.text.triton_poi_fused__native_batch_norm_legit_no_training_add_convolution_relu_threshold_backward_1:
[----:B------:R-:W0:Y:S01]  /*0000*/  LDC R1, c[0x0][0x28] ;  /* 0x00000a00ff017b82 */ /* 0x000e220000000800 */
[----:B------:R-:W1:Y:S07]  /*0010*/  S2R R0, SR_TID.X ;  /* 0x0000000000007919 */ /* 0x000e6e0000002100 */
[----:B------:R-:W2:Y:S01]  /*0020*/  LDC.64 R12, c[0x0][0x230] ;  /* 0x00008c00ff0c7b82 */ /* 0x000ea20000000a00 */
[----:B------:R-:W-:Y:S01]  /*0030*/  CS2R R16, SRZ ;  /* 0x0000000000107805 */ /* 0x000fe2000001ff00 */
[----:B------:R-:W-:Y:S01]  /*0040*/  ULDC.64 UR4, c[0x0][0x208] ;  /* 0x0000820000047ab9 */ /* 0x000fe20000000a00 */
[----:B------:R-:W3:Y:S05]  /*0050*/  S2R R15, SR_CTAID.X ;  /* 0x00000000000f7919 */ /* 0x000eea0000002500 */
[----:B------:R-:W4:Y:S08]  /*0060*/  LDC.64 R24, c[0x0][0x218] ;  /* 0x00008600ff187b82 */ /* 0x000f300000000a00 */
[----:B------:R-:W5:Y:S08]  /*0070*/  LDC.64 R20, c[0x0][0x228] ;  /* 0x00008a00ff147b82 */ /* 0x000f700000000a00 */
[----:B------:R-:W2:Y:S08]  /*0080*/  LDC.64 R10, c[0x0][0x238] ;  /* 0x00008e00ff0a7b82 */ /* 0x000eb00000000a00 */
[----:B------:R-:W4:Y:S01]  /*0090*/  LDC.64 R6, c[0x0][0x240] ;  /* 0x00009000ff067b82 */ /* 0x000f220000000a00 */
[----:B-1----:R-:W-:Y:S01]  /*00a0*/  IMAD.SHL.U32 R0, R0, 0x2, RZ ;  /* 0x0000000200007824 */ /* 0x002fe200078e00ff */
[----:B------:R-:W-:-:S02]  /*00b0*/  CS2R R8, SRZ ;  /* 0x0000000000087805 */ /* 0x000fc4000001ff00 */
[----:B---3--:R-:W-:-:S04]  /*00c0*/  SHF.R.S32.HI R2, RZ, 0x17, R15 ;  /* 0x00000017ff027819 */ /* 0x008fc8000001140f */
[----:B------:R-:W1:Y:S01]  /*00d0*/  LDC.64 R4, c[0x0][0x220] ;  /* 0x00008800ff047b82 */ /* 0x000e620000000a00 */
[----:B------:R-:W-:Y:S01]  /*00e0*/  LOP3.LUT R0, R0, 0xfe, RZ, 0xc0, !PT ;  /* 0x000000fe00007812 */ /* 0x000fe200078ec0ff */
[----:B------:R-:W-:Y:S01]  /*00f0*/  IMAD.MOV.U32 R14, RZ, RZ, RZ ;  /* 0x000000ffff0e7224 */ /* 0x000fe200078e00ff */
[----:B------:R-:W-:Y:S02]  /*0100*/  SGXT R2, R2, 0x1 ;  /* 0x000000010202781a */ /* 0x000fe40000000200 */
[----:B------:R-:W-:Y:S02]  /*0110*/  CS2R R18, SRZ ;  /* 0x0000000000127805 */ /* 0x000fe4000001ff00 */
[----:B------:R-:W-:Y:S02]  /*0120*/  LEA R15, R15, R0, 0x8 ;  /* 0x000000000f0f7211 */ /* 0x000fe400078e40ff */
[----:B------:R-:W-:Y:S01]  /*0130*/  CS2R R26, SRZ ;  /* 0x00000000001a7805 */ /* 0x000fe2000001ff00 */
[----:B------:R-:W-:Y:S01]  /*0140*/  ULDC.64 UR6, c[0x0][0x250] ;  /* 0x0000940000067ab9 */ /* 0x000fe20000000a00 */
[----:B------:R-:W-:-:S02]  /*0150*/  LEA.HI R2, R2, R15, RZ, 0x4 ;  /* 0x0000000f02027211 */ /* 0x000fc400078f20ff */
[----:B------:R-:W-:Y:S02]  /*0160*/  ISETP.GE.AND P0, PT, R15, 0x100, PT ;  /* 0x000001000f00780c */ /* 0x000fe40003f06270 */
[----:B------:R-:W-:-:S04]  /*0170*/  SHF.R.S32.HI R2, RZ, 0x4, R2 ;  /* 0x00000004ff027819 */ /* 0x000fc80000011402 */
[----:B------:R-:W-:-:S04]  /*0180*/  LEA.HI R0, R2, R2, RZ, 0x2 ;  /* 0x0000000202007211 */ /* 0x000fc800078f10ff */
[----:B------:R-:W-:Y:S01]  /*0190*/  LOP3.LUT R23, R0, 0xfffffffc, RZ, 0xc0, !PT ;  /* 0xfffffffc00177812 */ /* 0x000fe200078ec0ff */
[----:B------:R-:W-:-:S04]  /*01a0*/  HFMA2.MMA R0, -RZ, RZ, 0, 0 ;  /* 0x00000000ff007435 */ /* 0x000fc800000001ff */
[----:B------:R-:W-:Y:S02]  /*01b0*/  IMAD.IADD R23, R2, 0x1, -R23 ;  /* 0x0000000102177824 */ /* 0x000fe400078e0a17 */
[----:B------:R-:W3:Y:S02]  /*01c0*/  LDC.64 R2, c[0x0][0x210] ;  /* 0x00008400ff027b82 */ /* 0x000ee40000000a00 */
[----:B--2---:R-:W-:-:S05]  /*01d0*/  IMAD.WIDE R12, R23, 0x4, R12 ;  /* 0x00000004170c7825 */ /* 0x004fca00078e020c */
[----:B------:R-:W2:Y:S04]  /*01e0*/  @!P0 LDG.E.EL R16, desc[UR4][R12.64] ;  /* 0x000000040c108981 */ /* 0x000ea8000c2e1900 */
[----:B------:R4:W2:Y:S01]  /*01f0*/  @!P0 LDG.E.EL R0, desc[UR4][R12.64] ;  /* 0x000000040c008981 */ /* 0x0008a2000c2e1900 */
[----:B-----5:R-:W-:-:S05]  /*0200*/  IMAD.WIDE R20, R23, 0x4, R20 ;  /* 0x0000000417147825 */ /* 0x020fca00078e0214 */
[----:B------:R-:W5:Y:S01]  /*0210*/  @!P0 LDG.E.EL R18, desc[UR4][R20.64] ;  /* 0x0000000414128981 */ /* 0x000f62000c2e1900 */
[----:B----4-:R-:W-:-:S03]  /*0220*/  IMAD.WIDE R12, R23, 0x4, R24 ;  /* 0x00000004170c7825 */ /* 0x010fc600078e0218 */
[----:B------:R-:W4:Y:S01]  /*0230*/  @!P0 LDG.E.EL R17, desc[UR4][R20.64] ;  /* 0x0000000414118981 */ /* 0x000f22000c2e1900 */
[----:B---3--:R-:W-:-:S03]  /*0240*/  IMAD.WIDE R2, R15, 0x4, R2 ;  /* 0x000000040f027825 */ /* 0x008fc600078e0202 */
[----:B------:R-:W3:Y:S04]  /*0250*/  @!P0 LDG.E.EL R14, desc[UR4][R12.64] ;  /* 0x000000040c0e8981 */ /* 0x000ee8000c2e1900 */
[----:B------:R-:W3:Y:S01]  /*0260*/  @!P0 LDG.E.64 R8, desc[UR4][R2.64] ;  /* 0x0000000402088981 */ /* 0x000ee2000c1e1b00 */
[----:B------:R-:W-:-:S03]  /*0270*/  CS2R R24, SRZ ;  /* 0x0000000000187805 */ /* 0x000fc6000001ff00 */
[----:B------:R-:W3:Y:S01]  /*0280*/  @!P0 LDG.E.EL R19, desc[UR4][R12.64] ;  /* 0x000000040c138981 */ /* 0x000ee2000c2e1900 */
[----:B0-----:R-:W-:-:S04]  /*0290*/  IMAD.WIDE R10, R23, 0x4, R10 ;  /* 0x00000004170a7825 */ /* 0x001fc800078e020a */
[----:B------:R-:W-:Y:S01]  /*02a0*/  IMAD.WIDE R6, R23, 0x4, R6 ;  /* 0x0000000417067825 */ /* 0x000fe200078e0206 */
[----:B------:R-:W-:Y:S01]  /*02b0*/  CS2R R22, SRZ ;  /* 0x0000000000167805 */ /* 0x000fe2000001ff00 */
[----:B------:R-:W4:Y:S02]  /*02c0*/  @!P0 LDG.E.EL R26, desc[UR4][R10.64] ;  /* 0x000000040a1a8981 */ /* 0x000f24000c2e1900 */
[C---:B-1----:R-:W-:Y:S02]  /*02d0*/  IMAD.WIDE R4, R15.reuse, 0x4, R4 ;  /* 0x000000040f047825 */ /* 0x042fe400078e0204 */
[----:B------:R-:W4:Y:S04]  /*02e0*/  @!P0 LDG.E.EL R25, desc[UR4][R6.64] ;  /* 0x0000000406198981 */ /* 0x000f28000c2e1900 */
[----:B------:R-:W4:Y:S04]  /*02f0*/  @!P0 LDG.E.EL R27, desc[UR4][R10.64] ;  /* 0x000000040a1b8981 */ /* 0x000f28000c2e1900 */
[----:B------:R0:W4:Y:S04]  /*0300*/  @!P0 LDG.E.EL R24, desc[UR4][R6.64] ;  /* 0x0000000406188981 */ /* 0x000128000c2e1900 */
[----:B------:R1:W4:Y:S01]  /*0310*/  @!P0 LDG.E.64 R22, desc[UR4][R4.64] ;  /* 0x0000000404168981 */ /* 0x000322000c1e1b00 */
[----:B0-----:R-:W-:Y:S01]  /*0320*/  MOV R7, 0x3e800000 ;  /* 0x3e80000000077802 */ /* 0x001fe20000000f00 */
[----:B-1----:R-:W0:Y:S02]  /*0330*/  LDC.64 R4, c[0x0][0x248] ;  /* 0x00009200ff047b82 */ /* 0x002e240000000a00 */
[----:B0-----:R-:W-:-:S04]  /*0340*/  IMAD.WIDE R4, R15, 0x4, R4 ;  /* 0x000000040f047825 */ /* 0x001fc800078e0204 */
[----:B--2---:R-:W-:Y:S01]  /*0350*/  FADD R16, R16, 9.9999997473787516356e-06 ;  /* 0x3727c5ac10107421 */ /* 0x004fe20000000000 */
[----:B------:R-:W-:-:S03]  /*0360*/  FADD R0, R0, 9.9999997473787516356e-06 ;  /* 0x3727c5ac00007421 */ /* 0x000fc60000000000 */
[----:B------:R-:W0:Y:S08]  /*0370*/  MUFU.SQRT R13, R16 ;  /* 0x00000010000d7308 */ /* 0x000e300000002000 */
[----:B------:R-:W1:Y:S01]  /*0380*/  MUFU.SQRT R12, R0 ;  /* 0x00000000000c7308 */ /* 0x000e620000002000 */
[C---:B0-----:R-:W-:Y:S02]  /*0390*/  FSETP.GT.AND P2, PT, R13.reuse, 8.50705917302346158658e+37, PT ;  /* 0x7e8000000d00780b */ /* 0x041fe40003f44000 */
[----:B------:R-:W-:-:S02]  /*03a0*/  FSETP.GEU.AND P4, PT, R13, 1.175494350822287508e-38, PT ;  /* 0x008000000d00780b */ /* 0x000fc40003f8e000 */
[C---:B-1----:R-:W-:Y:S02]  /*03b0*/  FSETP.GT.AND P1, PT, R12.reuse, 8.50705917302346158658e+37, PT ;  /* 0x7e8000000c00780b */ /* 0x042fe40003f24000 */
[----:B------:R-:W-:-:S07]  /*03c0*/  FSETP.GEU.AND P3, PT, R12, 1.175494350822287508e-38, PT ;  /* 0x008000000c00780b */ /* 0x000fce0003f6e000 */
[----:B------:R-:W-:-:S04]  /*03d0*/  @P2 FMUL R13, R13, 0.25 ;  /* 0x3e8000000d0d2820 */ /* 0x000fc80000400000 */
[----:B------:R-:W-:Y:S01]  /*03e0*/  @!P4 FMUL R13, R13, 16777216 ;  /* 0x4b8000000d0dc820 */ /* 0x000fe20000400000 */
[----:B------:R-:W-:-:S04]  /*03f0*/  @P1 FMUL R12, R12, 0.25 ;  /* 0x3e8000000c0c1820 */ /* 0x000fc80000400000 */
[----:B------:R-:W-:Y:S01]  /*0400*/  @!P3 FMUL R12, R12, 16777216 ;  /* 0x4b8000000c0cb820 */ /* 0x000fe20000400000 */
[----:B------:R-:W0:Y:S01]  /*0410*/  MUFU.RCP R13, R13 ;  /* 0x0000000d000d7308 */ /* 0x000e220000001000 */
[----:B------:R-:W-:-:S07]  /*0420*/  FSEL R0, R7, 1, P2 ;  /* 0x3f80000007007808 */ /* 0x000fce0001000000 */
[----:B------:R-:W1:Y:S01]  /*0430*/  MUFU.RCP R12, R12 ;  /* 0x0000000c000c7308 */ /* 0x000e620000001000 */
[----:B------:R-:W-:Y:S01]  /*0440*/  FSEL R7, R7, 1, P1 ;  /* 0x3f80000007077808 */ /* 0x000fe20000800000 */
[----:B------:R-:W-:Y:S01]  /*0450*/  @!P4 FMUL R0, R0, 16777216 ;  /* 0x4b8000000000c820 */ /* 0x000fe20000400000 */
[----:B---3--:R-:W-:Y:S01]  /*0460*/  FADD R9, R14, R9 ;  /* 0x000000090e097221 */ /* 0x008fe20000000000 */
[----:B------:R-:W-:Y:S02]  /*0470*/  FADD R8, R19, R8 ;  /* 0x0000000813087221 */ /* 0x000fe40000000000 */
[----:B------:R-:W-:Y:S01]  /*0480*/  @!P3 FMUL R7, R7, 16777216 ;  /* 0x4b8000000707b820 */ /* 0x000fe20000400000 */
[----:B0-----:R-:W-:Y:S01]  /*0490*/  FMUL R0, R13, R0 ;  /* 0x000000000d007220 */ /* 0x001fe20000400000 */
[----:B-----5:R-:W-:Y:S01]  /*04a0*/  FADD R11, R9, -R18 ;  /* 0x80000012090b7221 */ /* 0x020fe20000000000 */
[----:B----4-:R-:W-:-:S03]  /*04b0*/  FADD R6, R8, -R17 ;  /* 0x8000001108067221 */ /* 0x010fc60000000000 */
[----:B------:R-:W-:Y:S01]  /*04c0*/  FMUL R0, R0, R11 ;  /* 0x0000000b00007220 */ /* 0x000fe20000400000 */
[----:B-1----:R-:W-:-:S03]  /*04d0*/  FMUL R7, R12, R7 ;  /* 0x000000070c077220 */ /* 0x002fc60000400000 */
[----:B------:R-:W-:Y:S01]  /*04e0*/  FFMA R0, R0, R26, R25 ;  /* 0x0000001a00007223 */ /* 0x000fe20000000019 */
[----:B------:R-:W-:-:S04]  /*04f0*/  FMUL R7, R7, R6 ;  /* 0x0000000607077220 */ /* 0x000fc80000400000 */
[C---:B------:R-:W-:Y:S01]  /*0500*/  FSETP.GEU.AND P1, PT, R0.reuse, -R23, PT ;  /* 0x800000170000720b */ /* 0x040fe20003f2e000 */
[----:B------:R-:W-:Y:S01]  /*0510*/  FFMA R7, R7, R27, R24 ;  /* 0x0000001b07077223 */ /* 0x000fe20000000018 */
[----:B------:R-:W-:-:S03]  /*0520*/  FADD R23, R0, R23 ;  /* 0x0000001700177221 */ /* 0x000fc60000000000 */
[C---:B------:R-:W-:Y:S01]  /*0530*/  FADD R0, R7.reuse, R22 ;  /* 0x0000001607007221 */ /* 0x040fe20000000000 */
[----:B------:R-:W-:Y:S02]  /*0540*/  FSETP.GEU.AND P2, PT, R7, -R22, PT ;  /* 0x800000160700720b */ /* 0x000fe40003f4e000 */
[----:B------:R-:W-:Y:S02]  /*0550*/  FSEL R23, R23, RZ, P1 ;  /* 0x000000ff17177208 */ /* 0x000fe40000800000 */
[----:B------:R-:W-:Y:S02]  /*0560*/  FSEL R22, R0, RZ, P2 ;  /* 0x000000ff00167208 */ /* 0x000fe40001000000 */
[----:B------:R-:W-:Y:S02]  /*0570*/  FSETP.GTU.AND P2, PT, R23, RZ, PT ;  /* 0x000000ff1700720b */ /* 0x000fe40003f4c000 */
[----:B------:R-:W-:Y:S02]  /*0580*/  FSETP.GTU.AND P3, PT, R22, RZ, PT ;  /* 0x000000ff1600720b */ /* 0x000fe40003f6c000 */
[----:B------:R-:W-:Y:S01]  /*0590*/  IADD3 R6, P1, R15, UR6, RZ ;  /* 0x000000060f067c10 */ /* 0x000fe2000ff3e0ff */
[----:B------:R0:W-:Y:S01]  /*05a0*/  @!P0 STG.E.64 desc[UR4][R2.64], R8 ;  /* 0x0000000802008986 */ /* 0x0001e2000c101b04 */
[----:B------:R-:W-:-:S02]  /*05b0*/  SEL R11, RZ, 0x100, P2 ;  /* 0x00000100ff0b7807 */ /* 0x000fc40001000000 */
[----:B------:R-:W-:Y:S01]  /*05c0*/  SEL R0, RZ, 0x1, P3 ;  /* 0x00000001ff007807 */ /* 0x000fe20001800000 */
[----:B------:R0:W-:Y:S01]  /*05d0*/  @!P0 STG.E.64 desc[UR4][R4.64], R22 ;  /* 0x0000001604008986 */ /* 0x0001e2000c101b04 */
[----:B------:R-:W-:-:S03]  /*05e0*/  LEA.HI.X.SX32 R7, R15, UR7, 0x1, P1 ;  /* 0x000000070f077c11 */ /* 0x000fc600088f0eff */
[----:B------:R-:W-:Y:S01]  /*05f0*/  IMAD.IADD R11, R0, 0x1, R11 ;  /* 0x00000001000b7824 */ /* 0x000fe200078e020b */
[----:B0-----:R-:W-:Y:S06]  /*0600*/  @P0 EXIT ;  /* 0x000000000000094d */ /* 0x001fec0003800000 */
[----:B------:R-:W-:Y:S01]  /*0610*/  STG.E.U16 desc[UR4][R6.64], R11 ;  /* 0x0000000b06007986 */ /* 0x000fe2000c101504 */
[----:B------:R-:W-:Y:S05]  /*0620*/  EXIT ;  /* 0x000000000000794d */ /* 0x000fea0003800000 */
.L_x_0:
[----:B------:R-:W-:-:S00]  /*0630*/  BRA `(.L_x_0) ;  /* 0xfffffffc00fc7947 */ /* 0x000fc0000383ffff */
[----:B------:R-:W-:-:S00]  /*0640*/  NOP ;  /* 0x0000000000007918 */ /* 0x000fc00000000000 */
        /* <DEDUP_REMOVED lines=11> */
.L_x_1:


//--------------------- .nv.global.init           --------------------------
	.section	.nv.global.init,"aw",@progbits
.nv.global.init:
	.type		_$_str,@object
	.size		_$_str,(_$_str_$_2 - _$_str)
_$_str:
        /*0000*/ 	.byte	0x5f, 0x5f, 0x43, 0x55, 0x44, 0x41, 0x5f, 0x46, 0x54, 0x5a, 0x00
	.type		_$_str_$_2,@object
	.size		_$_str_$_2,(.L_1 - _$_str_$_2)
_$_str_$_2:
        /*000b*/ 	.byte	0x5f, 0x5f, 0x43, 0x55, 0x44, 0x41, 0x5f, 0x50, 0x52, 0x45, 0x43, 0x5f, 0x53, 0x51, 0x52, 0x54
        /*001b*/ 	.byte	0x00
.L_1:


//--------------------- .nv.constant0.triton_poi_fused__native_batch_norm_legit_no_training_add_convolution_relu_threshold_backward_1 --------------------------
	.section	.nv.constant0.triton_poi_fused__native_batch_norm_legit_no_training_add_convolution_relu_threshold_backward_1,"a",@progbits
	.sectionflags	@""
	.align	4
.nv.constant0.triton_poi_fused__native_batch_norm_legit_no_training_add_convolution_relu_threshold_backward_1:
	.zero		604
